	.headerflags	@"EF_CUDA_TEXMODE_UNIFIED EF_CUDA_64BIT_ADDRESS EF_CUDA_ACCELERATORS EF_CUDA_SM90 EF_CUDA_VIRTUAL_SM(EF_CUDA_SM90)"
	.elftype	@"ET_EXEC"


//--------------------- .nv.info                  --------------------------
	.section	.nv.info,"",@"SHT_CUDA_INFO"
	.align	4


	//----- nvinfo : EIATTR_REGCOUNT
	.align		4
        /*0000*/ 	.byte	0x04, 0x2f
        /*0002*/ 	.short	(.L_3 - .L_2)
	.align		4
.L_2:
        /*0004*/ 	.word	index@(triton_poi_fused__native_batch_norm_legit_no_training_hardswish_3)
        /*0008*/ 	.word	0x0000001d


	//----- nvinfo : EIATTR_MIN_STACK_SIZE
	.align		4
.L_3:
        /*000c*/ 	.byte	0x04, 0x12
        /*000e*/ 	.short	(.L_5 - .L_4)
	.align		4
.L_4:
        /*0010*/ 	.word	index@(triton_poi_fused__native_batch_norm_legit_no_training_hardswish_3)
        /*0014*/ 	.word	0x00000000


	//----- nvinfo : EIATTR_FRAME_SIZE
	.align		4
.L_5:
        /*0018*/ 	.byte	0x04, 0x11
        /*001a*/ 	.short	(.L_7 - .L_6)
	.align		4
.L_6:
        /*001c*/ 	.word	index@(triton_poi_fused__native_batch_norm_legit_no_training_hardswish_3)
        /*0020*/ 	.word	0x00000000


	//----- nvinfo : EIATTR_MIN_STACK_SIZE
	.align		4
.L_7:
        /*0024*/ 	.byte	0x04, 0x12
        /*0026*/ 	.short	(.L_9 - .L_8)
	.align		4
.L_8:
        /*0028*/ 	.word	index@(triton_poi_fused__native_batch_norm_legit_no_training_hardswish_3)
        /*002c*/ 	.word	0x00000000
.L_9:


//--------------------- .nv.info.triton_poi_fused__native_batch_norm_legit_no_training_hardswish_3 --------------------------
	.section	.nv.info.triton_poi_fused__native_batch_norm_legit_no_training_hardswish_3,"",@"SHT_CUDA_INFO"
	.sectionflags	@""
	.align	4


	//----- nvinfo : EIATTR_CUDA_API_VERSION
	.align		4
        /*0000*/ 	.byte	0x04, 0x37
        /*0002*/ 	.short	(.L_11 - .L_10)
.L_10:
        /*0004*/ 	.word	0x0000007c


	//----- nvinfo : EIATTR_KPARAM_INFO
	.align		4
.L_11:
        /*0008*/ 	.byte	0x04, 0x17
        /*000a*/ 	.short	(.L_13 - .L_12)
.L_12:
        /*000c*/ 	.word	0x00000000
        /*0010*/ 	.short	0x0006
        /*0012*/ 	.short	0x0030
        /*0014*/ 	.byte	0x00, 0xf0, 0x11, 0x00


	//----- nvinfo : EIATTR_KPARAM_INFO
	.align		4
.L_13:
        /*0018*/ 	.byte	0x04, 0x17
        /*001a*/ 	.short	(.L_15 - .L_14)
.L_14:
        /*001c*/ 	.word	0x00000000
        /*0020*/ 	.short	0x0005
        /*0022*/ 	.short	0x0028
        /*0024*/ 	.byte	0x00, 0xf4, 0x21, 0x00


	//----- nvinfo : EIATTR_KPARAM_INFO
	.align		4
.L_15:
        /*0028*/ 	.byte	0x04, 0x17
        /*002a*/ 	.short	(.L_17 - .L_16)
.L_16:
        /*002c*/ 	.word	0x00000000
        /*0030*/ 	.short	0x0004
        /*0032*/ 	.short	0x0020
        /*0034*/ 	.byte	0x00, 0xf4, 0x21, 0x00


	//----- nvinfo : EIATTR_KPARAM_INFO
	.align		4
.L_17:
        /*0038*/ 	.byte	0x04, 0x17
        /*003a*/ 	.short	(.L_19 - .L_18)
.L_18:
        /*003c*/ 	.word	0x00000000
        /*0040*/ 	.short	0x0003
        /*0042*/ 	.short	0x0018
        /*0044*/ 	.byte	0x00, 0xf4, 0x21, 0x00


	//----- nvinfo : EIATTR_KPARAM_INFO
	.align		4
.L_19:
        /*0048*/ 	.byte	0x04, 0x17
        /*004a*/ 	.short	(.L_21 - .L_20)
.L_20:
        /*004c*/ 	.word	0x00000000
        /*0050*/ 	.short	0x0002
        /*0052*/ 	.short	0x0010
        /*0054*/ 	.byte	0x00, 0xf4, 0x21, 0x00


	//----- nvinfo : EIATTR_KPARAM_INFO
	.align		4
.L_21:
        /*0058*/ 	.byte	0x04, 0x17
        /*005a*/ 	.short	(.L_23 - .L_22)
.L_22:
        /*005c*/ 	.word	0x00000000
        /*0060*/ 	.short	0x0001
        /*0062*/ 	.short	0x0008
        /*0064*/ 	.byte	0x00, 0xf4, 0x21, 0x00


	//----- nvinfo : EIATTR_KPARAM_INFO
	.align		4
.L_23:
        /*0068*/ 	.byte	0x04, 0x17
        /*006a*/ 	.short	(.L_25 - .L_24)
.L_24:
        /*006c*/ 	.word	0x00000000
        /*0070*/ 	.short	0x0000
        /*0072*/ 	.short	0x0000
        /*0074*/ 	.byte	0x00, 0xf4, 0x21, 0x00


	//----- nvinfo : EIATTR_SPARSE_MMA_MASK
	.align		4
.L_25:
        /*0078*/ 	.byte	0x03, 0x50
        /*007a*/ 	.short	0x0000


	//----- nvinfo : EIATTR_MAXREG_COUNT
	.align		4
        /*007c*/ 	.byte	0x03, 0x1b
        /*007e*/ 	.short	0x00ff


	//----- nvinfo : EIATTR_EXIT_INSTR_OFFSETS
	.align		4
        /*0080*/ 	.byte	0x04, 0x1c
        /*0082*/ 	.short	(.L_27 - .L_26)


	//   ....[0]....
.L_26:
        /*0084*/ 	.word	0x00000730


	//----- nvinfo : EIATTR_REQNTID
	.align		4
.L_27:
        /*0088*/ 	.byte	0x04, 0x10
        /*008a*/ 	.short	(.L_29 - .L_28)
.L_28:
        /*008c*/ 	.word	0x00000080
        /*0090*/ 	.word	0x00000001
        /*0094*/ 	.word	0x00000001


	//----- nvinfo : EIATTR_CBANK_PARAM_SIZE
	.align		4
.L_29:
        /*0098*/ 	.byte	0x03, 0x19
        /*009a*/ 	.short	0x0034


	//----- nvinfo : EIATTR_PARAM_CBANK
	.align		4
        /*009c*/ 	.byte	0x04, 0x0a
        /*009e*/ 	.short	(.L_31 - .L_30)
	.align		4
.L_30:
        /*00a0*/ 	.word	index@(.nv.constant0.triton_poi_fused__native_batch_norm_legit_no_training_hardswish_3)
        /*00a4*/ 	.short	0x0210
        /*00a6*/ 	.short	0x0034


	//----- nvinfo : EIATTR_SW_WAR
	.align		4
.L_31:
        /*00a8*/ 	.byte	0x04, 0x36
        /*00aa*/ 	.short	(.L_33 - .L_32)
.L_32:
        /*00ac*/ 	.word	0x00000008
.L_33:


//--------------------- .nv.callgraph             --------------------------
	.section	.nv.callgraph,"",@"SHT_CUDA_CALLGRAPH"
	.align	4
	.sectionentsize	8
	.align		4
        /*0000*/ 	.word	0x00000000
	.align		4
        /*0004*/ 	.word	0xffffffff
	.align		4
        /*0008*/ 	.word	0x00000000
	.align		4
        /*000c*/ 	.word	0xfffffffe
	.align		4
        /*0010*/ 	.word	0x00000000
	.align		4
        /*0014*/ 	.word	0xfffffffd
	.align		4
        /*0018*/ 	.word	0x00000000
	.align		4
        /*001c*/ 	.word	0xfffffffc


//--------------------- .nv.constant4             --------------------------
	.section	.nv.constant4,"a",@progbits
	.align	8
	.align		8
.nv.constant4:
        /*0000*/ 	.dword	_$_str
	.align		8
        /*0008*/ 	.dword	_$_str_$_2


//--------------------- .text.triton_poi_fused__native_batch_norm_legit_no_training_hardswish_3 --------------------------
	.section	.text.triton_poi_fused__native_batch_norm_legit_no_training_hardswish_3,"ax",@progbits
	.align	128
        .global         triton_poi_fused__native_batch_norm_legit_no_training_hardswish_3
        .type           triton_poi_fused__native_batch_norm_legit_no_training_hardswish_3,@function
        .size           triton_poi_fused__native_batch_norm_legit_no_training_hardswish_3,(.L_x_1 - triton_poi_fused__native_batch_norm_legit_no_training_hardswish_3)
        .other          triton_poi_fused__native_batch_norm_legit_no_training_hardswish_3,@"STO_CUDA_ENTRY STV_DEFAULT"
triton_poi_fused__native_batch_norm_legit_no_training_hardswish_3:
.text.triton_poi_fused__native_batch_norm_legit_no_training_hardswish_3:
[----:B------:R-:W-:Y:S01]  /*0000*/  LDC R1, c[0x0][0x28] ;  /* 0x00000a00ff017b82 */ /* 0x000fe20000000800 */
[----:B------:R-:W1:Y:S07]  /*0010*/  S2R R0, SR_TID.X ;  /* 0x0000000000007919 */ /* 0x000e6e0000002100 */
[----:B------:R-:W2:Y:S01]  /*0020*/  LDC.64 R4, c[0x0][0x228] ;  /* 0x00008a00ff047b82 */ /* 0x000ea20000000a00 */
[----:B------:R-:W-:Y:S01]  /*0030*/  ULDC.64 UR4, c[0x0][0x208] ;  /* 0x0000820000047ab9 */ /* 0x000fe20000000a00 */
[----:B------:R-:W3:Y:S06]  /*0040*/  S2R R7, SR_CTAID.X ;  /* 0x0000000000077919 */ /* 0x000eec0000002500 */
[----:B------:R-:W4:Y:S08]  /*0050*/  LDC.64 R8, c[0x0][0x218] ;  /* 0x00008600ff087b82 */ /* 0x000f300000000a00 */
[----:B------:R-:W5:Y:S08]  /*0060*/  LDC.64 R12, c[0x0][0x220] ;  /* 0x00008800ff0c7b82 */ /* 0x000f700000000a00 */
[----:B------:R-:W5:Y:S01]  /*0070*/  LDC.64 R20, c[0x0][0x230] ;  /* 0x00008c00ff147b82 */ /* 0x000f620000000a00 */
[----:B-1----:R-:W-:-:S07]  /*0080*/  SHF.L.U32 R0, R0, 0x2, RZ ;  /* 0x0000000200007819 */ /* 0x002fce00000006ff */
[----:B------:R-:W1:Y:S01]  /*0090*/  LDC.64 R16, c[0x0][0x238] ;  /* 0x00008e00ff107b82 */ /* 0x000e620000000a00 */
[----:B---3--:R-:W-:Y:S02]  /*00a0*/  SHF.R.S32.HI R3, RZ, 0x16, R7 ;  /* 0x00000016ff037819 */ /* 0x008fe40000011407 */
[----:B------:R-:W-:Y:S02]  /*00b0*/  LOP3.LUT R0, R0, 0x1fc, RZ, 0xc0, !PT ;  /* 0x000001fc00007812 */ /* 0x000fe400078ec0ff */
[----:B------:R-:W-:Y:S02]  /*00c0*/  SGXT R3, R3, 0x1 ;  /* 0x000000010303781a */ /* 0x000fe40000000200 */
[----:B------:R-:W-:-:S04]  /*00d0*/  LEA R0, R7, R0, 0x9 ;  /* 0x0000000007007211 */ /* 0x000fc800078e48ff */
[----:B------:R-:W-:-:S04]  /*00e0*/  LEA.HI R3, R3, R0, RZ, 0x4 ;  /* 0x0000000003037211 */ /* 0x000fc800078f20ff */
[----:B------:R-:W-:-:S04]  /*00f0*/  LOP3.LUT R3, R3, 0xfffffff0, RZ, 0xc0, !PT ;  /* 0xfffffff003037812 */ /* 0x000fc800078ec0ff */
[----:B------:R-:W-:-:S05]  /*0100*/  IADD3 R2, R0, -R3, RZ ;  /* 0x8000000300027210 */ /* 0x000fca0007ffe0ff */
[----:B--2---:R-:W-:-:S06]  /*0110*/  IMAD.WIDE R4, R2, 0x4, R4 ;  /* 0x0000000402047825 */ /* 0x004fcc00078e0204 */
[----:B------:R-:W2:Y:S01]  /*0120*/  LDG.E.EL.128 R4, desc[UR4][R4.64] ;  /* 0x0000000404047981 */ /* 0x000ea2000c2e1d00 */
[----:B----4-:R-:W-:-:S04]  /*0130*/  IMAD.WIDE R8, R0, 0x4, R8 ;  /* 0x0000000400087825 */ /* 0x010fc800078e0208 */
[C---:B-----5:R-:W-:Y:S02]  /*0140*/  IMAD.WIDE R12, R2.reuse, 0x4, R12 ;  /* 0x00000004020c7825 */ /* 0x060fe400078e020c */
[----:B------:R-:W3:Y:S04]  /*0150*/  LDG.E.128 R8, desc[UR4][R8.64] ;  /* 0x0000000408087981 */ /* 0x000ee8000c1e1d00 */
[----:B------:R-:W3:Y:S01]  /*0160*/  LDG.E.EL.128 R12, desc[UR4][R12.64] ;  /* 0x000000040c0c7981 */ /* 0x000ee2000c2e1d00 */
[----:B0-----:R-:W-:-:S04]  /*0170*/  IMAD.WIDE R20, R2, 0x4, R20 ;  /* 0x0000000402147825 */ /* 0x001fc800078e0214 */
[----:B-1----:R-:W-:Y:S02]  /*0180*/  IMAD.WIDE R16, R2, 0x4, R16 ;  /* 0x0000000402107825 */ /* 0x002fe400078e0210 */
[----:B------:R-:W4:Y:S04]  /*0190*/  LDG.E.EL.128 R20, desc[UR4][R20.64] ;  /* 0x0000000414147981 */ /* 0x000f28000c2e1d00 */
[----:B------:R-:W4:Y:S01]  /*01a0*/  LDG.E.EL.128 R16, desc[UR4][R16.64] ;  /* 0x0000000410107981 */ /* 0x000f22000c2e1d00 */
[----:B------:R-:W-:Y:S01]  /*01b0*/  HFMA2.MMA R2, -RZ, RZ, 1.625, 0 ;  /* 0x3e800000ff027435 */ /* 0x000fe200000001ff */
[----:B--2---:R-:W-:Y:S01]  /*01c0*/  FADD R4, R4, 0.0010000000474974513054 ;  /* 0x3a83126f04047421 */ /* 0x004fe20000000000 */
[----:B------:R-:W-:Y:S01]  /*01d0*/  FADD R7, R7, 0.0010000000474974513054 ;  /* 0x3a83126f07077421 */ /* 0x000fe20000000000 */
[----:B------:R-:W-:Y:S01]  /*01e0*/  FADD R5, R5, 0.0010000000474974513054 ;  /* 0x3a83126f05057421 */ /* 0x000fe20000000000 */
[----:B------:R-:W-:Y:S01]  /*01f0*/  FADD R6, R6, 0.0010000000474974513054 ;  /* 0x3a83126f06067421 */ /* 0x000fe20000000000 */
[----:B------:R-:W0:Y:S01]  /*0200*/  MUFU.SQRT R24, R4 ;  /* 0x0000000400187308 */ /* 0x000e220000002000 */
[----:B---3--:R-:W-:-:S07]  /*0210*/  FADD R10, R10, -R14 ;  /* 0x8000000e0a0a7221 */ /* 0x008fce0000000000 */
[----:B------:R-:W1:Y:S01]  /*0220*/  MUFU.SQRT R7, R7 ;  /* 0x0000000700077308 */ /* 0x000e620000002000 */
[----:B------:R-:W-:Y:S01]  /*0230*/  FADD R9, R9, -R13 ;  /* 0x8000000d09097221 */ /* 0x000fe20000000000 */
[----:B------:R-:W-:Y:S01]  /*0240*/  FADD R11, R11, -R15 ;  /* 0x8000000f0b0b7221 */ /* 0x000fe20000000000 */
[----:B------:R-:W-:Y:S01]  /*0250*/  FADD R15, R8, -R12 ;  /* 0x8000000c080f7221 */ /* 0x000fe20000000000 */
[----:B0-----:R-:W-:-:S04]  /*0260*/  FSETP.GT.AND P6, PT, R24, 8.50705917302346158658e+37, PT ;  /* 0x7e8000001800780b */ /* 0x001fc80003fc4000 */
[----:B------:R-:W0:Y:S01]  /*0270*/  MUFU.SQRT R25, R5 ;  /* 0x0000000500197308 */ /* 0x000e220000002000 */
[----:B------:R-:W-:Y:S02]  /*0280*/  FSETP.GEU.AND P2, PT, R24, 1.175494350822287508e-38, PT ;  /* 0x008000001800780b */ /* 0x000fe40003f4e000 */
[----:B------:R-:W-:Y:S02]  /*0290*/  FSEL R3, R2, 1, P6 ;  /* 0x3f80000002037808 */ /* 0x000fe40003000000 */
[----:B-1----:R-:W-:-:S03]  /*02a0*/  FSETP.GT.AND P5, PT, R7, 8.50705917302346158658e+37, PT ;  /* 0x7e8000000700780b */ /* 0x002fc60003fa4000 */
[----:B------:R-:W1:Y:S01]  /*02b0*/  MUFU.SQRT R26, R6 ;  /* 0x00000006001a7308 */ /* 0x000e620000002000 */
[----:B------:R-:W-:Y:S02]  /*02c0*/  FSETP.GEU.AND P1, PT, R7, 1.175494350822287508e-38, PT ;  /* 0x008000000700780b */ /* 0x000fe40003f2e000 */
[----:B------:R-:W-:Y:S01]  /*02d0*/  FSEL R14, R2, 1, P5 ;  /* 0x3f800000020e7808 */ /* 0x000fe20002800000 */
[----:B------:R-:W-:Y:S02]  /*02e0*/  @P6 FMUL R24, R24, 0.25 ;  /* 0x3e80000018186820 */ /* 0x000fe40000400000 */
[----:B------:R-:W-:Y:S01]  /*02f0*/  @!P2 FMUL R3, R3, 16777216 ;  /* 0x4b8000000303a820 */ /* 0x000fe20000400000 */
[C---:B0-----:R-:W-:Y:S01]  /*0300*/  FSETP.GT.AND P4, PT, R25.reuse, 8.50705917302346158658e+37, PT ;  /* 0x7e8000001900780b */ /* 0x041fe20003f84000 */
[----:B------:R-:W-:Y:S01]  /*0310*/  @!P2 FMUL R24, R24, 16777216 ;  /* 0x4b8000001818a820 */ /* 0x000fe20000400000 */
[----:B------:R-:W-:Y:S02]  /*0320*/  FSETP.GEU.AND P0, PT, R25, 1.175494350822287508e-38, PT ;  /* 0x008000001900780b */ /* 0x000fe40003f0e000 */
[----:B------:R-:W-:Y:S01]  /*0330*/  FSEL R13, R2, 1, P4 ;  /* 0x3f800000020d7808 */ /* 0x000fe20002000000 */
[----:B------:R-:W-:Y:S01]  /*0340*/  @P5 FMUL R7, R7, 0.25 ;  /* 0x3e80000007075820 */ /* 0x000fe20000400000 */
[----:B------:R-:W0:Y:S01]  /*0350*/  MUFU.RCP R6, R24 ;  /* 0x0000001800067308 */ /* 0x000e220000001000 */
[----:B------:R-:W-:Y:S01]  /*0360*/  @!P1 FMUL R14, R14, 16777216 ;  /* 0x4b8000000e0e9820 */ /* 0x000fe20000400000 */
[C---:B-1----:R-:W-:Y:S01]  /*0370*/  FSETP.GT.AND P3, PT, R26.reuse, 8.50705917302346158658e+37, PT ;  /* 0x7e8000001a00780b */ /* 0x042fe20003f64000 */
[----:B------:R-:W-:Y:S01]  /*0380*/  @!P1 FMUL R7, R7, 16777216 ;  /* 0x4b80000007079820 */ /* 0x000fe20000400000 */
[----:B------:R-:W-:-:S02]  /*0390*/  FSETP.GEU.AND P6, PT, R26, 1.175494350822287508e-38, PT ;  /* 0x008000001a00780b */ /* 0x000fc40003fce000 */
[----:B------:R-:W-:Y:S01]  /*03a0*/  FSEL R2, R2, 1, P3 ;  /* 0x3f80000002027808 */ /* 0x000fe20001800000 */
[----:B------:R-:W-:Y:S02]  /*03b0*/  @P4 FMUL R25, R25, 0.25 ;  /* 0x3e80000019194820 */ /* 0x000fe40000400000 */
[----:B------:R-:W1:Y:S01]  /*03c0*/  MUFU.RCP R7, R7 ;  /* 0x0000000700077308 */ /* 0x000e620000001000 */
[----:B------:R-:W-:Y:S01]  /*03d0*/  @!P0 FMUL R13, R13, 16777216 ;  /* 0x4b8000000d0d8820 */ /* 0x000fe20000400000 */
[----:B------:R-:W-:-:S04]  /*03e0*/  @!P0 FMUL R25, R25, 16777216 ;  /* 0x4b80000019198820 */ /* 0x000fc80000400000 */
[----:B------:R-:W-:Y:S01]  /*03f0*/  @P3 FMUL R26, R26, 0.25 ;  /* 0x3e8000001a1a3820 */ /* 0x000fe20000400000 */
[----:B0-----:R-:W-:Y:S01]  /*0400*/  FMUL R6, R6, R3 ;  /* 0x0000000306067220 */ /* 0x001fe20000400000 */
[----:B------:R-:W0:Y:S01]  /*0410*/  MUFU.RCP R4, R25 ;  /* 0x0000001900047308 */ /* 0x000e220000001000 */
[----:B------:R-:W-:Y:S01]  /*0420*/  @!P6 FMUL R2, R2, 16777216 ;  /* 0x4b8000000202e820 */ /* 0x000fe20000400000 */
[----:B------:R-:W-:Y:S01]  /*0430*/  @!P6 FMUL R26, R26, 16777216 ;  /* 0x4b8000001a1ae820 */ /* 0x000fe20000400000 */
[----:B------:R-:W-:Y:S01]  /*0440*/  FMUL R15, R6, R15 ;  /* 0x0000000f060f7220 */ /* 0x000fe20000400000 */
[----:B-1----:R-:W-:-:S04]  /*0450*/  FMUL R14, R7, R14 ;  /* 0x0000000e070e7220 */ /* 0x002fc80000400000 */
[----:B------:R-:W1:Y:S01]  /*0460*/  MUFU.RCP R5, R26 ;  /* 0x0000001a00057308 */ /* 0x000e620000001000 */
[----:B----4-:R-:W-:Y:S01]  /*0470*/  FFMA R15, R20, R15, R16 ;  /* 0x0000000f140f7223 */ /* 0x010fe20000000010 */
[----:B------:R-:W-:-:S03]  /*0480*/  FMUL R14, R14, R11 ;  /* 0x0000000b0e0e7220 */ /* 0x000fc60000400000 */
[----:B------:R-:W-:Y:S01]  /*0490*/  FADD R6, R15, 3 ;  /* 0x404000000f067421 */ /* 0x000fe20000000000 */
[----:B0-----:R-:W-:Y:S01]  /*04a0*/  FMUL R4, R4, R13 ;  /* 0x0000000d04047220 */ /* 0x001fe20000400000 */
[----:B------:R-:W-:-:S03]  /*04b0*/  FFMA R14, R23, R14, R19 ;  /* 0x0000000e170e7223 */ /* 0x000fc60000000013 */
[----:B------:R-:W-:Y:S01]  /*04c0*/  FSETP.GTU.AND P0, PT, R6, RZ, PT ;  /* 0x000000ff0600720b */ /* 0x000fe20003f0c000 */
[----:B------:R-:W-:Y:S01]  /*04d0*/  FMUL R4, R4, R9 ;  /* 0x0000000904047220 */ /* 0x000fe20000400000 */
[----:B------:R-:W-:Y:S02]  /*04e0*/  FADD R9, R14, 3 ;  /* 0x404000000e097421 */ /* 0x000fe40000000000 */
[----:B------:R-:W-:Y:S01]  /*04f0*/  FSEL R6, R6, RZ, P0 ;  /* 0x000000ff06067208 */ /* 0x000fe20000000000 */
[----:B-1----:R-:W-:Y:S01]  /*0500*/  FMUL R5, R5, R2 ;  /* 0x0000000205057220 */ /* 0x002fe20000400000 */
[----:B------:R-:W-:Y:S01]  /*0510*/  FFMA R4, R21, R4, R17 ;  /* 0x0000000415047223 */ /* 0x000fe20000000011 */
[----:B------:R-:W-:Y:S01]  /*0520*/  FSETP.GTU.AND P0, PT, R9, RZ, PT ;  /* 0x000000ff0900720b */ /* 0x000fe20003f0c000 */
[----:B------:R-:W0:Y:S01]  /*0530*/  LDC.64 R2, c[0x0][0x210] ;  /* 0x00008400ff027b82 */ /* 0x000e220000000a00 */
[----:B------:R-:W-:Y:S01]  /*0540*/  FMUL R5, R5, R10 ;  /* 0x0000000a05057220 */ /* 0x000fe20000400000 */
[----:B------:R-:W-:Y:S01]  /*0550*/  FADD R7, R4, 3 ;  /* 0x4040000004077421 */ /* 0x000fe20000000000 */
[----:B------:R-:W-:-:S02]  /*0560*/  FSETP.GEU.AND P5, PT, R6, 6, PT ;  /* 0x40c000000600780b */ /* 0x000fc40003fae000 */
[----:B------:R-:W-:Y:S01]  /*0570*/  FFMA R5, R22, R5, R18 ;  /* 0x0000000516057223 */ /* 0x000fe20000000012 */
[----:B------:R-:W-:Y:S02]  /*0580*/  FSEL R9, R9, RZ, P0 ;  /* 0x000000ff09097208 */ /* 0x000fe40000000000 */
[----:B------:R-:W-:Y:S01]  /*0590*/  FSETP.GTU.AND P2, PT, R7, RZ, PT ;  /* 0x000000ff0700720b */ /* 0x000fe20003f4c000 */
[----:B------:R-:W-:Y:S01]  /*05a0*/  FADD R8, R5, 3 ;  /* 0x4040000005087421 */ /* 0x000fe20000000000 */
[----:B------:R-:W-:Y:S02]  /*05b0*/  FSETP.GEU.AND P0, PT, R9, 6, PT ;  /* 0x40c000000900780b */ /* 0x000fe40003f0e000 */
[----:B------:R-:W-:Y:S02]  /*05c0*/  FSEL R7, R7, RZ, P2 ;  /* 0x000000ff07077208 */ /* 0x000fe40001000000 */
[----:B------:R-:W-:Y:S02]  /*05d0*/  FSETP.GTU.AND P1, PT, R8, RZ, PT ;  /* 0x000000ff0800720b */ /* 0x000fe40003f2c000 */
[----:B------:R-:W-:-:S02]  /*05e0*/  FSETP.GEU.AND P4, PT, R7, 6, PT ;  /* 0x40c000000700780b */ /* 0x000fc40003f8e000 */
[----:B------:R-:W-:Y:S02]  /*05f0*/  FSEL R8, R8, RZ, P1 ;  /* 0x000000ff08087208 */ /* 0x000fe40000800000 */
[----:B------:R-:W-:Y:S02]  /*0600*/  FSETP.NAN.AND P6, PT, R6, R6, PT ;  /* 0x000000060600720b */ /* 0x000fe40003fc8000 */
[----:B------:R-:W-:Y:S02]  /*0610*/  FSETP.GEU.AND P2, PT, R8, 6, PT ;  /* 0x40c000000800780b */ /* 0x000fe40003f4e000 */
[----:B------:R-:W-:Y:S01]  /*0620*/  @P5 FSEL R6, R6, 6, P6 ;  /* 0x40c0000006065808 */ /* 0x000fe20003000000 */
[----:B0-----:R-:W-:Y:S01]  /*0630*/  IMAD.WIDE R2, R0, 0x4, R2 ;  /* 0x0000000400027825 */ /* 0x001fe200078e0202 */
[----:B------:R-:W-:Y:S02]  /*0640*/  FSETP.NAN.AND P3, PT, R7, R7, PT ;  /* 0x000000070700720b */ /* 0x000fe40003f68000 */
[----:B------:R-:W-:Y:S01]  /*0650*/  FSETP.NAN.AND P1, PT, R8, R8, PT ;  /* 0x000000080800720b */ /* 0x000fe20003f28000 */
[----:B------:R-:W-:Y:S01]  /*0660*/  FMUL R6, R15, R6 ;  /* 0x000000060f067220 */ /* 0x000fe20000400000 */
[----:B------:R-:W-:-:S02]  /*0670*/  FSETP.NAN.AND P5, PT, R9, R9, PT ;  /* 0x000000090900720b */ /* 0x000fc40003fa8000 */
[----:B------:R-:W-:Y:S01]  /*0680*/  @P4 FSEL R7, R7, 6, P3 ;  /* 0x40c0000007074808 */ /* 0x000fe20001800000 */
[----:B------:R-:W-:Y:S01]  /*0690*/  FMUL R12, R6, 0.16666667163372039795 ;  /* 0x3e2aaaab060c7820 */ /* 0x000fe20000400000 */
[----:B------:R-:W-:Y:S02]  /*06a0*/  @P0 FSEL R9, R9, 6, P5 ;  /* 0x40c0000009090808 */ /* 0x000fe40002800000 */
[----:B------:R-:W-:Y:S01]  /*06b0*/  @P2 FSEL R8, R8, 6, P1 ;  /* 0x40c0000008082808 */ /* 0x000fe20000800000 */
[----:B------:R-:W-:Y:S02]  /*06c0*/  FMUL R4, R4, R7 ;  /* 0x0000000704047220 */ /* 0x000fe40000400000 */
[----:B------:R-:W-:Y:S02]  /*06d0*/  FMUL R9, R14, R9 ;  /* 0x000000090e097220 */ /* 0x000fe40000400000 */
[----:B------:R-:W-:Y:S01]  /*06e0*/  FMUL R5, R5, R8 ;  /* 0x0000000805057220 */ /* 0x000fe20000400000 */
[----:B------:R-:W-:Y:S01]  /*06f0*/  FMUL R13, R4, 0.16666667163372039795 ;  /* 0x3e2aaaab040d7820 */ /* 0x000fe20000400000 */
[----:B------:R-:W-:-:S02]  /*0700*/  FMUL R15, R9, 0.16666667163372039795 ;  /* 0x3e2aaaab090f7820 */ /* 0x000fc40000400000 */
[----:B------:R-:W-:-:S05]  /*0710*/  FMUL R14, R5, 0.16666667163372039795 ;  /* 0x3e2aaaab050e7820 */ /* 0x000fca0000400000 */
[----:B------:R-:W-:Y:S01]  /*0720*/  STG.E.128 desc[UR4][R2.64], R12 ;  /* 0x0000000c02007986 */ /* 0x000fe2000c101d04 */
[----:B------:R-:W-:Y:S05]  /*0730*/  EXIT ;  /* 0x000000000000794d */ /* 0x000fea0003800000 */
.L_x_0:
[----:B------:R-:W-:-:S00]  /*0740*/  BRA `(.L_x_0) ;  /* 0xfffffffc00fc7947 */ /* 0x000fc0000383ffff */
[----:B------:R-:W-:-:S00]  /*0750*/  NOP ;  /* 0x0000000000007918 */ /* 0x000fc00000000000 */
        /* <DEDUP_REMOVED lines=10> */
.L_x_1:


//--------------------- .nv.global.init           --------------------------
	.section	.nv.global.init,"aw",@progbits
.nv.global.init:
	.type		_$_str,@object
	.size		_$_str,(_$_str_$_2 - _$_str)
_$_str:
        /*0000*/ 	.byte	0x5f, 0x5f, 0x43, 0x55, 0x44, 0x41, 0x5f, 0x46, 0x54, 0x5a, 0x00
	.type		_$_str_$_2,@object
	.size		_$_str_$_2,(.L_1 - _$_str_$_2)
_$_str_$_2:
        /*000b*/ 	.byte	0x5f, 0x5f, 0x43, 0x55, 0x44, 0x41, 0x5f, 0x50, 0x52, 0x45, 0x43, 0x5f, 0x53, 0x51, 0x52, 0x54
        /*001b*/ 	.byte	0x00
.L_1:


//--------------------- .nv.constant0.triton_poi_fused__native_batch_norm_legit_no_training_hardswish_3 --------------------------
	.section	.nv.constant0.triton_poi_fused__native_batch_norm_legit_no_training_hardswish_3,"a",@progbits
	.sectionflags	@""
	.align	4
.nv.constant0.triton_poi_fused__native_batch_norm_legit_no_training_hardswish_3:
	.zero		580
